//
// Generated by NVIDIA NVVM Compiler
//
// Compiler Build ID: CL-36424714
// Cuda compilation tools, release 13.0, V13.0.88
// Based on NVVM 20.0.0
//

.version 9.0
.target sm_100
.address_size 64

	// .globl	_Z11sgemm_naiveiiifPKfS0_fPf

.visible .entry _Z11sgemm_naiveiiifPKfS0_fPf(
	.param .u32 _Z11sgemm_naiveiiifPKfS0_fPf_param_0,
	.param .u32 _Z11sgemm_naiveiiifPKfS0_fPf_param_1,
	.param .u32 _Z11sgemm_naiveiiifPKfS0_fPf_param_2,
	.param .f32 _Z11sgemm_naiveiiifPKfS0_fPf_param_3,
	.param .u64 .ptr .align 1 _Z11sgemm_naiveiiifPKfS0_fPf_param_4,
	.param .u64 .ptr .align 1 _Z11sgemm_naiveiiifPKfS0_fPf_param_5,
	.param .f32 _Z11sgemm_naiveiiifPKfS0_fPf_param_6,
	.param .u64 .ptr .align 1 _Z11sgemm_naiveiiifPKfS0_fPf_param_7
)
{
	.reg .pred 	%p<10>;
	.reg .b32 	%r<79>;
	.reg .b32 	%f<73>;
	.reg .b64 	%rd<48>;

	ld.param.u32 	%r43, [_Z11sgemm_naiveiiifPKfS0_fPf_param_1];
	ld.param.u32 	%r44, [_Z11sgemm_naiveiiifPKfS0_fPf_param_2];
	ld.param.f32 	%f13, [_Z11sgemm_naiveiiifPKfS0_fPf_param_3];
	ld.param.u64 	%rd4, [_Z11sgemm_naiveiiifPKfS0_fPf_param_4];
	ld.param.u64 	%rd5, [_Z11sgemm_naiveiiifPKfS0_fPf_param_5];
	ld.param.f32 	%f14, [_Z11sgemm_naiveiiifPKfS0_fPf_param_6];
	cvta.to.global.u64 	%rd1, %rd5;
	cvta.to.global.u64 	%rd2, %rd4;
	mov.u32 	%r45, %ctaid.x;
	mov.u32 	%r46, %ntid.x;
	mov.u32 	%r47, %tid.x;
	mad.lo.s32 	%r1, %r45, %r46, %r47;
	mov.u32 	%r48, %ctaid.y;
	mov.u32 	%r49, %ntid.y;
	mul.lo.s32 	%r2, %r48, %r49;
	mov.u32 	%r3, %tid.y;
	add.s32 	%r4, %r2, %r3;
	setp.lt.s32 	%p1, %r43, 1;
	mov.f32 	%f72, 0f00000000;
	@%p1 bra 	$L__BB0_12;
	mul.lo.s32 	%r5, %r44, %r1;
	and.b32  	%r6, %r43, 7;
	setp.lt.u32 	%p2, %r43, 8;
	mov.f32 	%f72, 0f00000000;
	mov.b32 	%r77, 0;
	@%p2 bra 	$L__BB0_4;
	and.b32  	%r77, %r43, 2147483640;
	neg.s32 	%r75, %r77;
	add.s32 	%r51, %r3, %r43;
	add.s32 	%r74, %r51, %r2;
	shl.b32 	%r10, %r43, 3;
	shl.b32 	%r52, %r43, 1;
	add.s32 	%r73, %r4, %r52;
	mad.lo.s32 	%r72, %r43, 3, %r4;
	shl.b32 	%r53, %r43, 2;
	add.s32 	%r71, %r4, %r53;
	mad.lo.s32 	%r70, %r43, 5, %r4;
	mad.lo.s32 	%r69, %r43, 6, %r4;
	mad.lo.s32 	%r68, %r43, 7, %r4;
	mov.f32 	%f72, 0f00000000;
	mov.u32 	%r66, %r5;
	mov.u32 	%r67, %r4;
$L__BB0_3:
	.pragma "nounroll";
	mul.wide.s32 	%rd6, %r66, 4;
	add.s64 	%rd7, %rd2, %rd6;
	ld.global.f32 	%f19, [%rd7];
	mul.wide.u32 	%rd8, %r67, 4;
	add.s64 	%rd9, %rd1, %rd8;
	ld.global.f32 	%f20, [%rd9];
	fma.rn.f32 	%f21, %f19, %f20, %f72;
	ld.global.f32 	%f22, [%rd7+4];
	mul.wide.u32 	%rd10, %r74, 4;
	add.s64 	%rd11, %rd1, %rd10;
	ld.global.f32 	%f23, [%rd11];
	fma.rn.f32 	%f24, %f22, %f23, %f21;
	ld.global.f32 	%f25, [%rd7+8];
	mul.wide.u32 	%rd12, %r73, 4;
	add.s64 	%rd13, %rd1, %rd12;
	ld.global.f32 	%f26, [%rd13];
	fma.rn.f32 	%f27, %f25, %f26, %f24;
	ld.global.f32 	%f28, [%rd7+12];
	mul.wide.u32 	%rd14, %r72, 4;
	add.s64 	%rd15, %rd1, %rd14;
	ld.global.f32 	%f29, [%rd15];
	fma.rn.f32 	%f30, %f28, %f29, %f27;
	ld.global.f32 	%f31, [%rd7+16];
	mul.wide.u32 	%rd16, %r71, 4;
	add.s64 	%rd17, %rd1, %rd16;
	ld.global.f32 	%f32, [%rd17];
	fma.rn.f32 	%f33, %f31, %f32, %f30;
	ld.global.f32 	%f34, [%rd7+20];
	mul.wide.u32 	%rd18, %r70, 4;
	add.s64 	%rd19, %rd1, %rd18;
	ld.global.f32 	%f35, [%rd19];
	fma.rn.f32 	%f36, %f34, %f35, %f33;
	ld.global.f32 	%f37, [%rd7+24];
	mul.wide.u32 	%rd20, %r69, 4;
	add.s64 	%rd21, %rd1, %rd20;
	ld.global.f32 	%f38, [%rd21];
	fma.rn.f32 	%f39, %f37, %f38, %f36;
	ld.global.f32 	%f40, [%rd7+28];
	mul.wide.u32 	%rd22, %r68, 4;
	add.s64 	%rd23, %rd1, %rd22;
	ld.global.f32 	%f41, [%rd23];
	fma.rn.f32 	%f72, %f40, %f41, %f39;
	add.s32 	%r75, %r75, 8;
	add.s32 	%r74, %r74, %r10;
	add.s32 	%r73, %r73, %r10;
	add.s32 	%r72, %r72, %r10;
	add.s32 	%r71, %r71, %r10;
	add.s32 	%r70, %r70, %r10;
	add.s32 	%r69, %r69, %r10;
	add.s32 	%r68, %r68, %r10;
	add.s32 	%r67, %r67, %r10;
	add.s32 	%r66, %r66, 8;
	setp.ne.s32 	%p3, %r75, 0;
	@%p3 bra 	$L__BB0_3;
$L__BB0_4:
	setp.eq.s32 	%p4, %r6, 0;
	@%p4 bra 	$L__BB0_12;
	and.b32  	%r38, %r43, 3;
	setp.lt.u32 	%p5, %r6, 4;
	@%p5 bra 	$L__BB0_7;
	add.s32 	%r54, %r77, %r5;
	mul.wide.s32 	%rd24, %r54, 4;
	add.s64 	%rd25, %rd2, %rd24;
	ld.global.f32 	%f43, [%rd25];
	mad.lo.s32 	%r55, %r77, %r43, %r4;
	mul.wide.u32 	%rd26, %r55, 4;
	add.s64 	%rd27, %rd1, %rd26;
	ld.global.f32 	%f44, [%rd27];
	fma.rn.f32 	%f45, %f43, %f44, %f72;
	ld.global.f32 	%f46, [%rd25+4];
	add.s32 	%r56, %r55, %r43;
	mul.wide.u32 	%rd28, %r56, 4;
	add.s64 	%rd29, %rd1, %rd28;
	ld.global.f32 	%f47, [%rd29];
	fma.rn.f32 	%f48, %f46, %f47, %f45;
	ld.global.f32 	%f49, [%rd25+8];
	add.s32 	%r57, %r56, %r43;
	mul.wide.u32 	%rd30, %r57, 4;
	add.s64 	%rd31, %rd1, %rd30;
	ld.global.f32 	%f50, [%rd31];
	fma.rn.f32 	%f51, %f49, %f50, %f48;
	ld.global.f32 	%f52, [%rd25+12];
	add.s32 	%r58, %r57, %r43;
	mul.wide.u32 	%rd32, %r58, 4;
	add.s64 	%rd33, %rd1, %rd32;
	ld.global.f32 	%f53, [%rd33];
	fma.rn.f32 	%f72, %f52, %f53, %f51;
	add.s32 	%r77, %r77, 4;
$L__BB0_7:
	setp.eq.s32 	%p6, %r38, 0;
	@%p6 bra 	$L__BB0_12;
	setp.eq.s32 	%p7, %r38, 1;
	@%p7 bra 	$L__BB0_10;
	add.s32 	%r59, %r77, %r5;
	mul.wide.s32 	%rd34, %r59, 4;
	add.s64 	%rd35, %rd2, %rd34;
	ld.global.f32 	%f55, [%rd35];
	mad.lo.s32 	%r60, %r77, %r43, %r4;
	mul.wide.u32 	%rd36, %r60, 4;
	add.s64 	%rd37, %rd1, %rd36;
	ld.global.f32 	%f56, [%rd37];
	fma.rn.f32 	%f57, %f55, %f56, %f72;
	ld.global.f32 	%f58, [%rd35+4];
	add.s32 	%r61, %r60, %r43;
	mul.wide.u32 	%rd38, %r61, 4;
	add.s64 	%rd39, %rd1, %rd38;
	ld.global.f32 	%f59, [%rd39];
	fma.rn.f32 	%f72, %f58, %f59, %f57;
	add.s32 	%r77, %r77, 2;
$L__BB0_10:
	and.b32  	%r62, %r43, 1;
	setp.eq.b32 	%p8, %r62, 1;
	not.pred 	%p9, %p8;
	@%p9 bra 	$L__BB0_12;
	add.s32 	%r63, %r77, %r5;
	mul.wide.s32 	%rd40, %r63, 4;
	add.s64 	%rd41, %rd2, %rd40;
	ld.global.f32 	%f60, [%rd41];
	mad.lo.s32 	%r64, %r77, %r43, %r4;
	mul.wide.u32 	%rd42, %r64, 4;
	add.s64 	%rd43, %rd1, %rd42;
	ld.global.f32 	%f61, [%rd43];
	fma.rn.f32 	%f72, %f60, %f61, %f72;
$L__BB0_12:
	ld.param.u64 	%rd47, [_Z11sgemm_naiveiiifPKfS0_fPf_param_7];
	cvta.to.global.u64 	%rd44, %rd47;
	mad.lo.s32 	%r65, %r43, %r1, %r4;
	mul.wide.s32 	%rd45, %r65, 4;
	add.s64 	%rd46, %rd44, %rd45;
	ld.global.f32 	%f62, [%rd46];
	mul.f32 	%f63, %f14, %f62;
	fma.rn.f32 	%f64, %f13, %f72, %f63;
	st.global.f32 	[%rd46], %f64;
	ret;

}


// ===== COMPILED SASS (sm_100) =====

	.target	sm_100

	.elftype	@"ET_EXEC"


//--------------------- .note.nv.tkinfo           --------------------------
	.section	.note.nv.tkinfo,"",@"SHT_NOTE"
	.sectionflags	@"SHF_NOTE_NV_TKINFO"
	.tkinfo
        /*0018*/ 	.word	0x00000002
        /*0030*/ 	.string	""
        /*0030*/ 	.string	"ptxas"
        /*0030*/ 	.string	"Cuda compilation tools, release 13.0, V13.0.88"
        /*0030*/ 	.string	"Build cuda_13.0.r13.0/compiler.36424714_0"
        /*0030*/ 	.string	"-arch sm_100 -m 64 "



//--------------------- .note.nv.cuinfo           --------------------------
	.section	.note.nv.cuinfo,"",@"SHT_NOTE"
	.sectionflags	@"SHF_NOTE_NV_CUINFO"
        /*0018*/ 	.short	0x0002
        /*001a*/ 	.short	0x0064
        /*001c*/ 	.short	0x0082
	.zero		2


//--------------------- .nv.info                  --------------------------
	.section	.nv.info,"",@"SHT_CUDA_INFO"
	.align	4


	//----- nvinfo : EIATTR_REGCOUNT
	.align		4
        /*0000*/ 	.byte	0x04, 0x2f
        /*0002*/ 	.short	(.L_1 - .L_0)
	.align		4
.L_0:
        /*0004*/ 	.word	index@(_Z11sgemm_naiveiiifPKfS0_fPf)
        /*0008*/ 	.word	0x00000020


	//----- nvinfo : EIATTR_FRAME_SIZE
	.align		4
.L_1:
        /*000c*/ 	.byte	0x04, 0x11
        /*000e*/ 	.short	(.L_3 - .L_2)
	.align		4
.L_2:
        /*0010*/ 	.word	index@(_Z11sgemm_naiveiiifPKfS0_fPf)
        /*0014*/ 	.word	0x00000000


	//----- nvinfo : EIATTR_MIN_STACK_SIZE
	.align		4
.L_3:
        /*0018*/ 	.byte	0x04, 0x12
        /*001a*/ 	.short	(.L_5 - .L_4)
	.align		4
.L_4:
        /*001c*/ 	.word	index@(_Z11sgemm_naiveiiifPKfS0_fPf)
        /*0020*/ 	.word	0x00000000
.L_5:


//--------------------- .nv.compat                --------------------------
	.section	.nv.compat,"",@"SHT_CUDA_COMPAT_INFO"
	.align	4
        /*0000*/ 	.byte	0x02, 0x09, 0x00, 0x00, 0x02, 0x02, 0x01, 0x00, 0x02, 0x05, 0x05, 0x00, 0x03, 0x07, 0x01, 0x01
        /*0010*/ 	.byte	0x02, 0x03, 0x00, 0x00, 0x02, 0x06, 0x01, 0x00, 0x04, 0x0b, 0x08, 0x00, 0x09, 0x00, 0x00, 0x00
        /*0020*/ 	.byte	0x00, 0x00, 0x00, 0x00


//--------------------- .nv.info._Z11sgemm_naiveiiifPKfS0_fPf --------------------------
	.section	.nv.info._Z11sgemm_naiveiiifPKfS0_fPf,"",@"SHT_CUDA_INFO"
	.sectionflags	@""
	.align	4


	//----- nvinfo : EIATTR_CUDA_API_VERSION
	.align		4
        /*0000*/ 	.byte	0x04, 0x37
        /*0002*/ 	.short	(.L_7 - .L_6)
.L_6:
        /*0004*/ 	.word	0x00000082


	//----- nvinfo : EIATTR_KPARAM_INFO
	.align		4
.L_7:
        /*0008*/ 	.byte	0x04, 0x17
        /*000a*/ 	.short	(.L_9 - .L_8)
.L_8:
        /*000c*/ 	.word	0x00000000
        /*0010*/ 	.short	0x0007
        /*0012*/ 	.short	0x0028
        /*0014*/ 	.byte	0x00, 0xf5, 0x21, 0x00


	//----- nvinfo : EIATTR_KPARAM_INFO
	.align		4
.L_9:
        /*0018*/ 	.byte	0x04, 0x17
        /*001a*/ 	.short	(.L_11 - .L_10)
.L_10:
        /*001c*/ 	.word	0x00000000
        /*0020*/ 	.short	0x0006
        /*0022*/ 	.short	0x0020
        /*0024*/ 	.byte	0x00, 0xf0, 0x11, 0x00


	//----- nvinfo : EIATTR_KPARAM_INFO
	.align		4
.L_11:
        /*0028*/ 	.byte	0x04, 0x17
        /*002a*/ 	.short	(.L_13 - .L_12)
.L_12:
        /*002c*/ 	.word	0x00000000
        /*0030*/ 	.short	0x0005
        /*0032*/ 	.short	0x0018
        /*0034*/ 	.byte	0x00, 0xf5, 0x21, 0x00


	//----- nvinfo : EIATTR_KPARAM_INFO
	.align		4
.L_13:
        /*0038*/ 	.byte	0x04, 0x17
        /*003a*/ 	.short	(.L_15 - .L_14)
.L_14:
        /*003c*/ 	.word	0x00000000
        /*0040*/ 	.short	0x0004
        /*0042*/ 	.short	0x0010
        /*0044*/ 	.byte	0x00, 0xf5, 0x21, 0x00


	//----- nvinfo : EIATTR_KPARAM_INFO
	.align		4
.L_15:
        /*0048*/ 	.byte	0x04, 0x17
        /*004a*/ 	.short	(.L_17 - .L_16)
.L_16:
        /*004c*/ 	.word	0x00000000
        /*0050*/ 	.short	0x0003
        /*0052*/ 	.short	0x000c
        /*0054*/ 	.byte	0x00, 0xf0, 0x11, 0x00


	//----- nvinfo : EIATTR_KPARAM_INFO
	.align		4
.L_17:
        /*0058*/ 	.byte	0x04, 0x17
        /*005a*/ 	.short	(.L_19 - .L_18)
.L_18:
        /*005c*/ 	.word	0x00000000
        /*0060*/ 	.short	0x0002
        /*0062*/ 	.short	0x0008
        /*0064*/ 	.byte	0x00, 0xf0, 0x11, 0x00


	//----- nvinfo : EIATTR_KPARAM_INFO
	.align		4
.L_19:
        /*0068*/ 	.byte	0x04, 0x17
        /*006a*/ 	.short	(.L_21 - .L_20)
.L_20:
        /*006c*/ 	.word	0x00000000
        /*0070*/ 	.short	0x0001
        /*0072*/ 	.short	0x0004
        /*0074*/ 	.byte	0x00, 0xf0, 0x11, 0x00


	//----- nvinfo : EIATTR_KPARAM_INFO
	.align		4
.L_21:
        /*0078*/ 	.byte	0x04, 0x17
        /*007a*/ 	.short	(.L_23 - .L_22)
.L_22:
        /*007c*/ 	.word	0x00000000
        /*0080*/ 	.short	0x0000
        /*0082*/ 	.short	0x0000
        /*0084*/ 	.byte	0x00, 0xf0, 0x11, 0x00


	//----- nvinfo : EIATTR_SPARSE_MMA_MASK
	.align		4
.L_23:
        /*0088*/ 	.byte	0x03, 0x50
        /*008a*/ 	.short	0x0000


	//----- nvinfo : EIATTR_MAXREG_COUNT
	.align		4
        /*008c*/ 	.byte	0x03, 0x1b
        /*008e*/ 	.short	0x00ff


	//----- nvinfo : EIATTR_MERCURY_ISA_VERSION
	.align		4
        /*0090*/ 	.byte	0x03, 0x5f
        /*0092*/ 	.short	0x0101


	//----- nvinfo : EIATTR_VRC_CTA_INIT_COUNT
	.align		4
        /*0094*/ 	.byte	0x02, 0x4a
	.zero		1
	.zero		1


	//----- nvinfo : EIATTR_EXIT_INSTR_OFFSETS
	.align		4
        /*0098*/ 	.byte	0x04, 0x1c
        /*009a*/ 	.short	(.L_25 - .L_24)


	//   ....[0]....
.L_24:
        /*009c*/ 	.word	0x00000950


	//----- nvinfo : EIATTR_CBANK_PARAM_SIZE
	.align		4
.L_25:
        /*00a0*/ 	.byte	0x03, 0x19
        /*00a2*/ 	.short	0x0030


	//----- nvinfo : EIATTR_PARAM_CBANK
	.align		4
        /*00a4*/ 	.byte	0x04, 0x0a
        /*00a6*/ 	.short	(.L_27 - .L_26)
	.align		4
.L_26:
        /*00a8*/ 	.word	index@(.nv.constant0._Z11sgemm_naiveiiifPKfS0_fPf)
        /*00ac*/ 	.short	0x0380
        /*00ae*/ 	.short	0x0030


	//----- nvinfo : EIATTR_SW_WAR
	.align		4
.L_27:
        /*00b0*/ 	.byte	0x04, 0x36
        /*00b2*/ 	.short	(.L_29 - .L_28)
.L_28:
        /*00b4*/ 	.word	0x00000008
.L_29:


//--------------------- .nv.callgraph             --------------------------
	.section	.nv.callgraph,"",@"SHT_CUDA_CALLGRAPH"
	.align	4
	.sectionentsize	8
	.align		4
        /*0000*/ 	.word	0x00000000
	.align		4
        /*0004*/ 	.word	0xffffffff
	.align		4
        /*0008*/ 	.word	0x00000000
	.align		4
        /*000c*/ 	.word	0xfffffffe
	.align		4
        /*0010*/ 	.word	0x00000000
	.align		4
        /*0014*/ 	.word	0xfffffffd
	.align		4
        /*0018*/ 	.word	0x00000000
	.align		4
        /*001c*/ 	.word	0xfffffffc


//--------------------- .text._Z11sgemm_naiveiiifPKfS0_fPf --------------------------
	.section	.text._Z11sgemm_naiveiiifPKfS0_fPf,"ax",@progbits
	.align	128
        .global         _Z11sgemm_naiveiiifPKfS0_fPf
        .type           _Z11sgemm_naiveiiifPKfS0_fPf,@function
        .size           _Z11sgemm_naiveiiifPKfS0_fPf,(.L_x_5 - _Z11sgemm_naiveiiifPKfS0_fPf)
        .other          _Z11sgemm_naiveiiifPKfS0_fPf,@"STO_CUDA_ENTRY STV_DEFAULT"
_Z11sgemm_naiveiiifPKfS0_fPf:
.text._Z11sgemm_naiveiiifPKfS0_fPf:
[----:B------:R-:W-:Y:S08]  /*0000*/  LDC R1, c[0x0][0x37c] ;  /* 0x0000df00ff017b82 */ /* 0x000ff00000000800 */
[----:B------:R-:W0:Y:S01]  /*0010*/  LDC R0, c[0x0][0x384] ;  /* 0x0000e100ff007b82 */ /* 0x000e220000000800 */
[----:B------:R-:W1:Y:S01]  /*0020*/  S2R R2, SR_TID.X ;  /* 0x0000000000027919 */ /* 0x000e620000002100 */
[----:B------:R-:W2:Y:S01]  /*0030*/  LDCU.64 UR6, c[0x0][0x358] ;  /* 0x00006b00ff0677ac */ /* 0x000ea20008000a00 */
[----:B------:R-:W-:Y:S01]  /*0040*/  HFMA2 R20, -RZ, RZ, 0, 0 ;  /* 0x00000000ff147431 */ /* 0x000fe200000001ff */
[----:B------:R-:W3:Y:S04]  /*0050*/  S2R R11, SR_TID.Y ;  /* 0x00000000000b7919 */ /* 0x000ee80000002200 */
[----:B------:R-:W4:Y:S08]  /*0060*/  S2UR UR4, SR_CTAID.Y ;  /* 0x00000000000479c3 */ /* 0x000f300000002600 */
[----:B------:R-:W1:Y:S01]  /*0070*/  LDC R3, c[0x0][0x360] ;  /* 0x0000d800ff037b82 */ /* 0x000e620000000800 */
[----:B------:R-:W4:Y:S07]  /*0080*/  LDCU UR5, c[0x0][0x364] ;  /* 0x00006c80ff0577ac */ /* 0x000f2e0008000800 */
[----:B------:R-:W1:Y:S01]  /*0090*/  S2UR UR8, SR_CTAID.X ;  /* 0x00000000000879c3 */ /* 0x000e620000002500 */
[----:B0-----:R-:W-:Y:S01]  /*00a0*/  ISETP.GE.AND P0, PT, R0, 0x1, PT ;  /* 0x000000010000780c */ /* 0x001fe20003f06270 */
[----:B----4-:R-:W-:-:S06]  /*00b0*/  UIMAD UR4, UR4, UR5, URZ ;  /* 0x00000005040472a4 */ /* 0x010fcc000f8e02ff */
[----:B---3--:R-:W-:Y:S01]  /*00c0*/  IADD3 R7, PT, PT, R11, UR4, RZ ;  /* 0x000000040b077c10 */ /* 0x008fe2000fffe0ff */
[----:B-1----:R-:W-:-:S05]  /*00d0*/  IMAD R3, R3, UR8, R2 ;  /* 0x0000000803037c24 */ /* 0x002fca000f8e0202 */
[----:B--2---:R-:W-:Y:S05]  /*00e0*/  @!P0 BRA `(.L_x_0) ;  /* 0x0000000400f48947 */ /* 0x004fea0003800000 */
[----:B------:R-:W0:Y:S01]  /*00f0*/  LDCU UR5, c[0x0][0x388] ;  /* 0x00007100ff0577ac */ /* 0x000e220008000800 */
[C---:B------:R-:W-:Y:S02]  /*0100*/  ISETP.GE.U32.AND P1, PT, R0.reuse, 0x8, PT ;  /* 0x000000080000780c */ /* 0x040fe40003f26070 */
[----:B------:R-:W-:Y:S02]  /*0110*/  LOP3.LUT R2, R0, 0x7, RZ, 0xc0, !PT ;  /* 0x0000000700027812 */ /* 0x000fe400078ec0ff */
[----:B------:R-:W-:Y:S02]  /*0120*/  MOV R20, RZ ;  /* 0x000000ff00147202 */ /* 0x000fe40000000f00 */
[----:B------:R-:W-:Y:S02]  /*0130*/  ISETP.NE.AND P0, PT, R2, RZ, PT ;  /* 0x000000ff0200720c */ /* 0x000fe40003f05270 */
[----:B------:R-:W-:Y:S01]  /*0140*/  MOV R4, RZ ;  /* 0x000000ff00047202 */ /* 0x000fe20000000f00 */
[----:B0-----:R-:W-:-:S04]  /*0150*/  IMAD R9, R3, UR5, RZ ;  /* 0x0000000503097c24 */ /* 0x001fc8000f8e02ff */
[----:B------:R-:W-:Y:S06]  /*0160*/  @!P1 BRA `(.L_x_1) ;  /* 0x0000000000ec9947 */ /* 0x000fec0003800000 */
[C---:B------:R-:W-:Y:S01]  /*0170*/  LOP3.LUT R4, R0.reuse, 0x7ffffff8, RZ, 0xc0, !PT ;  /* 0x7ffffff800047812 */ /* 0x040fe200078ec0ff */
[C---:B------:R-:W-:Y:S01]  /*0180*/  IMAD R13, R0.reuse, 0x3, R7 ;  /* 0x00000003000d7824 */ /* 0x040fe200078e0207 */
[C---:B------:R-:W-:Y:S01]  /*0190*/  IADD3 R11, PT, PT, R0.reuse, UR4, R11 ;  /* 0x00000004000b7c10 */ /* 0x040fe2000fffe00b */
[C-C-:B------:R-:W-:Y:S01]  /*01a0*/  IMAD R29, R0.reuse, 0x5, R7.reuse ;  /* 0x00000005001d7824 */ /* 0x140fe200078e0207 */
[CC--:B------:R-:W-:Y:S01]  /*01b0*/  LEA R5, R0.reuse, R7.reuse, 0x1 ;  /* 0x0000000700057211 */ /* 0x0c0fe200078e08ff */
[C-C-:B------:R-:W-:Y:S01]  /*01c0*/  IMAD R6, R0.reuse, 0x6, R7.reuse ;  /* 0x0000000600067824 */ /* 0x140fe200078e0207 */
[C---:B------:R-:W-:Y:S01]  /*01d0*/  LEA R15, R0.reuse, R7, 0x2 ;  /* 0x00000007000f7211 */ /* 0x040fe200078e10ff */
[----:B------:R-:W-:Y:S01]  /*01e0*/  IMAD R8, R0, 0x7, R7 ;  /* 0x0000000700087824 */ /* 0x000fe200078e0207 */
[----:B------:R-:W-:Y:S02]  /*01f0*/  MOV R20, RZ ;  /* 0x000000ff00147202 */ /* 0x000fe40000000f00 */
[----:B------:R-:W-:-:S02]  /*0200*/  MOV R14, R9 ;  /* 0x00000009000e7202 */ /* 0x000fc40000000f00 */
[----:B------:R-:W-:Y:S02]  /*0210*/  MOV R10, R7 ;  /* 0x00000007000a7202 */ /* 0x000fe40000000f00 */
[----:B------:R-:W-:-:S07]  /*0220*/  IADD3 R12, PT, PT, -R4, RZ, RZ ;  /* 0x000000ff040c7210 */ /* 0x000fce0007ffe1ff */
.L_x_2:
[----:B------:R-:W0:Y:S08]  /*0230*/  LDC.64 R18, c[0x0][0x398] ;  /* 0x0000e600ff127b82 */ /* 0x000e300000000a00 */
[----:B------:R-:W1:Y:S01]  /*0240*/  LDC.64 R16, c[0x0][0x390] ;  /* 0x0000e400ff107b82 */ /* 0x000e620000000a00 */
[----:B0-----:R-:W-:-:S06]  /*0250*/  IMAD.WIDE.U32 R22, R10, 0x4, R18 ;  /* 0x000000040a167825 */ /* 0x001fcc00078e0012 */
[----:B------:R-:W2:Y:S01]  /*0260*/  LDG.E R22, desc[UR6][R22.64] ;  /* 0x0000000616167981 */ /* 0x000ea2000c1e1900 */
[----:B-1----:R-:W-:-:S05]  /*0270*/  IMAD.WIDE R16, R14, 0x4, R16 ;  /* 0x000000040e107825 */ /* 0x002fca00078e0210 */
[----:B------:R-:W2:Y:S01]  /*0280*/  LDG.E R21, desc[UR6][R16.64] ;  /* 0x0000000610157981 */ /* 0x000ea2000c1e1900 */
[----:B------:R-:W-:-:S03]  /*0290*/  IMAD.WIDE.U32 R26, R11, 0x4, R18 ;  /* 0x000000040b1a7825 */ /* 0x000fc600078e0012 */
[----:B------:R-:W3:Y:S01]  /*02a0*/  LDG.E R23, desc[UR6][R16.64+0x8] ;  /* 0x0000080610177981 */ /* 0x000ee2000c1e1900 */
[----:B------:R-:W-:-:S03]  /*02b0*/  IMAD.WIDE.U32 R24, R5, 0x4, R18 ;  /* 0x0000000405187825 */ /* 0x000fc600078e0012 */
[----:B------:R-:W4:Y:S04]  /*02c0*/  LDG.E R26, desc[UR6][R26.64] ;  /* 0x000000061a1a7981 */ /* 0x000f28000c1e1900 */
[----:B------:R-:W3:Y:S04]  /*02d0*/  LDG.E R24, desc[UR6][R24.64] ;  /* 0x0000000618187981 */ /* 0x000ee8000c1e1900 */
[----:B------:R-:W5:Y:S01]  /*02e0*/  LDG.E R27, desc[UR6][R16.64+0x10] ;  /* 0x00001006101b7981 */ /* 0x000f62000c1e1900 */
[----:B--2---:R-:W-:-:S03]  /*02f0*/  FFMA R21, R21, R22, R20 ;  /* 0x0000001615157223 */ /* 0x004fc60000000014 */
[----:B------:R-:W4:Y:S02]  /*0300*/  LDG.E R20, desc[UR6][R16.64+0x4] ;  /* 0x0000040610147981 */ /* 0x000f24000c1e1900 */
[----:B----4-:R-:W-:Y:S01]  /*0310*/  FFMA R28, R20, R26, R21 ;  /* 0x0000001a141c7223 */ /* 0x010fe20000000015 */
[----:B------:R-:W-:-:S04]  /*0320*/  IMAD.WIDE.U32 R20, R13, 0x4, R18 ;  /* 0x000000040d147825 */ /* 0x000fc800078e0012 */
[----:B---3--:R-:W-:Y:S01]  /*0330*/  FFMA R28, R23, R24, R28 ;  /* 0x00000018171c7223 */ /* 0x008fe2000000001c */
[--C-:B------:R-:W-:Y:S01]  /*0340*/  IMAD.WIDE.U32 R22, R15, 0x4, R18.reuse ;  /* 0x000000040f167825 */ /* 0x100fe200078e0012 */
[----:B------:R-:W2:Y:S05]  /*0350*/  LDG.E R20, desc[UR6][R20.64] ;  /* 0x0000000614147981 */ /* 0x000eaa000c1e1900 */
[----:B------:R-:W5:Y:S04]  /*0360*/  LDG.E R22, desc[UR6][R22.64] ;  /* 0x0000000616167981 */ /* 0x000f68000c1e1900 */
[----:B------:R-:W2:Y:S01]  /*0370*/  LDG.E R21, desc[UR6][R16.64+0xc] ;  /* 0x00000c0610157981 */ /* 0x000ea2000c1e1900 */
[----:B------:R-:W-:-:S03]  /*0380*/  IMAD.WIDE.U32 R24, R29, 0x4, R18 ;  /* 0x000000041d187825 */ /* 0x000fc600078e0012 */
[----:B------:R-:W3:Y:S04]  /*0390*/  LDG.E R23, desc[UR6][R16.64+0x1c] ;  /* 0x00001c0610177981 */ /* 0x000ee8000c1e1900 */
[----:B------:R-:W4:Y:S01]  /*03a0*/  LDG.E R24, desc[UR6][R24.64] ;  /* 0x0000000618187981 */ /* 0x000f22000c1e1900 */
[----:B--2---:R-:W-:-:S03]  /*03b0*/  FFMA R28, R21, R20, R28 ;  /* 0x00000014151c7223 */ /* 0x004fc6000000001c */
[----:B------:R-:W4:Y:S01]  /*03c0*/  LDG.E R21, desc[UR6][R16.64+0x14] ;  /* 0x0000140610157981 */ /* 0x000f22000c1e1900 */
[----:B-----5:R-:W-:Y:S01]  /*03d0*/  FFMA R28, R27, R22, R28 ;  /* 0x000000161b1c7223 */ /* 0x020fe2000000001c */
[--C-:B------:R-:W-:Y:S02]  /*03e0*/  IMAD.WIDE.U32 R26, R6, 0x4, R18.reuse ;  /* 0x00000004061a7825 */ /* 0x100fe400078e0012 */
[----:B------:R-:W2:Y:S02]  /*03f0*/  LDG.E R20, desc[UR6][R16.64+0x18] ;  /* 0x0000180610147981 */ /* 0x000ea4000c1e1900 */
[----:B------:R-:W-:Y:S02]  /*0400*/  IMAD.WIDE.U32 R18, R8, 0x4, R18 ;  /* 0x0000000408127825 */ /* 0x000fe400078e0012 */
[----:B------:R-:W2:Y:S04]  /*0410*/  LDG.E R26, desc[UR6][R26.64] ;  /* 0x000000061a1a7981 */ /* 0x000ea8000c1e1900 */
[----:B------:R-:W3:Y:S01]  /*0420*/  LDG.E R18, desc[UR6][R18.64] ;  /* 0x0000000612127981 */ /* 0x000ee2000c1e1900 */
[----:B------:R-:W-:-:S04]  /*0430*/  IADD3 R12, PT, PT, R12, 0x8, RZ ;  /* 0x000000080c0c7810 */ /* 0x000fc80007ffe0ff */
[----:B------:R-:W-:Y:S02]  /*0440*/  ISETP.NE.AND P1, PT, R12, RZ, PT ;  /* 0x000000ff0c00720c */ /* 0x000fe40003f25270 */
[C---:B------:R-:W-:Y:S02]  /*0450*/  LEA R11, R0.reuse, R11, 0x3 ;  /* 0x0000000b000b7211 */ /* 0x040fe400078e18ff */
[C---:B------:R-:W-:Y:S02]  /*0460*/  LEA R5, R0.reuse, R5, 0x3 ;  /* 0x0000000500057211 */ /* 0x040fe400078e18ff */
[C---:B------:R-:W-:Y:S02]  /*0470*/  LEA R13, R0.reuse, R13, 0x3 ;  /* 0x0000000d000d7211 */ /* 0x040fe400078e18ff */
[C---:B------:R-:W-:Y:S02]  /*0480*/  LEA R15, R0.reuse, R15, 0x3 ;  /* 0x0000000f000f7211 */ /* 0x040fe400078e18ff */
[----:B------:R-:W-:-:S02]  /*0490*/  LEA R29, R0, R29, 0x3 ;  /* 0x0000001d001d7211 */ /* 0x000fc400078e18ff */
[C---:B------:R-:W-:Y:S02]  /*04a0*/  LEA R6, R0.reuse, R6, 0x3 ;  /* 0x0000000600067211 */ /* 0x040fe400078e18ff */
[C---:B------:R-:W-:Y:S02]  /*04b0*/  LEA R8, R0.reuse, R8, 0x3 ;  /* 0x0000000800087211 */ /* 0x040fe400078e18ff */
[----:B------:R-:W-:Y:S02]  /*04c0*/  LEA R10, R0, R10, 0x3 ;  /* 0x0000000a000a7211 */ /* 0x000fe400078e18ff */
[----:B------:R-:W-:Y:S01]  /*04d0*/  IADD3 R14, PT, PT, R14, 0x8, RZ ;  /* 0x000000080e0e7810 */ /* 0x000fe20007ffe0ff */
[----:B----4-:R-:W-:-:S04]  /*04e0*/  FFMA R21, R21, R24, R28 ;  /* 0x0000001815157223 */ /* 0x010fc8000000001c */
[----:B--2---:R-:W-:-:S04]  /*04f0*/  FFMA R20, R20, R26, R21 ;  /* 0x0000001a14147223 */ /* 0x004fc80000000015 */
[----:B---3--:R-:W-:Y:S01]  /*0500*/  FFMA R20, R23, R18, R20 ;  /* 0x0000001217147223 */ /* 0x008fe20000000014 */
[----:B------:R-:W-:Y:S06]  /*0510*/  @P1 BRA `(.L_x_2) ;  /* 0xfffffffc00441947 */ /* 0x000fec000383ffff */
.L_x_1:
[----:B------:R-:W-:Y:S05]  /*0520*/  @!P0 BRA `(.L_x_0) ;  /* 0x0000000000e48947 */ /* 0x000fea0003800000 */
[----:B------:R-:W-:Y:S02]  /*0530*/  ISETP.GE.U32.AND P0, PT, R2, 0x4, PT ;  /* 0x000000040200780c */ /* 0x000fe40003f06070 */
[----:B------:R-:W-:-:S04]  /*0540*/  LOP3.LUT R6, R0, 0x3, RZ, 0xc0, !PT ;  /* 0x0000000300067812 */ /* 0x000fc800078ec0ff */
[----:B------:R-:W-:-:S07]  /*0550*/  ISETP.NE.AND P1, PT, R6, RZ, PT ;  /* 0x000000ff0600720c */ /* 0x000fce0003f25270 */
[----:B------:R-:W-:Y:S06]  /*0560*/  @!P0 BRA `(.L_x_3) ;  /* 0x0000000000648947 */ /* 0x000fec0003800000 */
[----:B------:R-:W0:Y:S01]  /*0570*/  LDC.64 R10, c[0x0][0x398] ;  /* 0x0000e600ff0a7b82 */ /* 0x000e220000000a00 */
[----:B------:R-:W-:Y:S01]  /*0580*/  IMAD R17, R4, R0, R7 ;  /* 0x0000000004117224 */ /* 0x000fe200078e0207 */
[----:B------:R-:W-:-:S04]  /*0590*/  IADD3 R5, PT, PT, R9, R4, RZ ;  /* 0x0000000409057210 */ /* 0x000fc80007ffe0ff */
[-C--:B------:R-:W-:Y:S02]  /*05a0*/  IADD3 R19, PT, PT, R17, R0.reuse, RZ ;  /* 0x0000000011137210 */ /* 0x080fe40007ffe0ff */
[----:B------:R-:W1:Y:S02]  /*05b0*/  LDC.64 R12, c[0x0][0x390] ;  /* 0x0000e400ff0c7b82 */ /* 0x000e640000000a00 */
[----:B------:R-:W-:Y:S01]  /*05c0*/  IADD3 R21, PT, PT, R19, R0, RZ ;  /* 0x0000000013157210 */ /* 0x000fe20007ffe0ff */
[----:B0-----:R-:W-:-:S04]  /*05d0*/  IMAD.WIDE.U32 R16, R17, 0x4, R10 ;  /* 0x0000000411107825 */ /* 0x001fc800078e000a */
[----:B------:R-:W-:Y:S02]  /*05e0*/  IMAD.WIDE.U32 R18, R19, 0x4, R10 ;  /* 0x0000000413127825 */ /* 0x000fe400078e000a */
[----:B------:R-:W2:Y:S02]  /*05f0*/  LDG.E R16, desc[UR6][R16.64] ;  /* 0x0000000610107981 */ /* 0x000ea4000c1e1900 */
[----:B-1----:R-:W-:Y:S02]  /*0600*/  IMAD.WIDE R12, R5, 0x4, R12 ;  /* 0x00000004050c7825 */ /* 0x002fe400078e020c */
[----:B------:R-:W3:Y:S02]  /*0610*/  LDG.E R18, desc[UR6][R18.64] ;  /* 0x0000000612127981 */ /* 0x000ee4000c1e1900 */
[C-C-:B------:R-:W-:Y:S01]  /*0620*/  IMAD.WIDE.U32 R14, R21.reuse, 0x4, R10.reuse ;  /* 0x00000004150e7825 */ /* 0x140fe200078e000a */
[----:B------:R-:W-:Y:S01]  /*0630*/  IADD3 R21, PT, PT, R21, R0, RZ ;  /* 0x0000000015157210 */ /* 0x000fe20007ffe0ff */
[----:B------:R-:W2:Y:S04]  /*0640*/  LDG.E R5, desc[UR6][R12.64] ;  /* 0x000000060c057981 */ /* 0x000ea8000c1e1900 */
[----:B------:R-:W3:Y:S01]  /*0650*/  LDG.E R2, desc[UR6][R12.64+0x4] ;  /* 0x000004060c027981 */ /* 0x000ee2000c1e1900 */
[----:B------:R-:W-:-:S03]  /*0660*/  IMAD.WIDE.U32 R10, R21, 0x4, R10 ;  /* 0x00000004150a7825 */ /* 0x000fc600078e000a */
[----:B------:R-:W4:Y:S04]  /*0670*/  LDG.E R14, desc[UR6][R14.64] ;  /* 0x000000060e0e7981 */ /* 0x000f28000c1e1900 */
[----:B------:R-:W4:Y:S04]  /*0680*/  LDG.E R21, desc[UR6][R12.64+0x8] ;  /* 0x000008060c157981 */ /* 0x000f28000c1e1900 */
[----:B------:R-:W5:Y:S04]  /*0690*/  LDG.E R23, desc[UR6][R12.64+0xc] ;  /* 0x00000c060c177981 */ /* 0x000f68000c1e1900 */
[----:B------:R-:W5:Y:S01]  /*06a0*/  LDG.E R10, desc[UR6][R10.64] ;  /* 0x000000060a0a7981 */ /* 0x000f62000c1e1900 */
[----:B------:R-:W-:Y:S01]  /*06b0*/  IADD3 R4, PT, PT, R4, 0x4, RZ ;  /* 0x0000000404047810 */ /* 0x000fe20007ffe0ff */
[----:B--2---:R-:W-:-:S04]  /*06c0*/  FFMA R5, R5, R16, R20 ;  /* 0x0000001005057223 */ /* 0x004fc80000000014 */
[----:B---3--:R-:W-:-:S04]  /*06d0*/  FFMA R2, R2, R18, R5 ;  /* 0x0000001202027223 */ /* 0x008fc80000000005 */
[----:B----4-:R-:W-:-:S04]  /*06e0*/  FFMA R2, R21, R14, R2 ;  /* 0x0000000e15027223 */ /* 0x010fc80000000002 */
[----:B-----5:R-:W-:-:S07]  /*06f0*/  FFMA R20, R23, R10, R2 ;  /* 0x0000000a17147223 */ /* 0x020fce0000000002 */
.L_x_3:
[----:B------:R-:W-:Y:S05]  /*0700*/  @!P1 BRA `(.L_x_0) ;  /* 0x00000000006c9947 */ /* 0x000fea0003800000 */
[----:B------:R-:W0:Y:S01]  /*0710*/  LDC.64 R18, c[0x0][0x398] ;  /* 0x0000e600ff127b82 */ /* 0x000e220000000a00 */
[----:B------:R-:W-:Y:S02]  /*0720*/  ISETP.NE.AND P0, PT, R6, 0x1, PT ;  /* 0x000000010600780c */ /* 0x000fe40003f05270 */
[----:B------:R-:W-:-:S04]  /*0730*/  LOP3.LUT R2, R0, 0x1, RZ, 0xc0, !PT ;  /* 0x0000000100027812 */ /* 0x000fc800078ec0ff */
[----:B------:R-:W-:Y:S01]  /*0740*/  ISETP.NE.U32.AND P1, PT, R2, 0x1, PT ;  /* 0x000000010200780c */ /* 0x000fe20003f25070 */
[----:B------:R-:W1:Y:S06]  /*0750*/  LDC.64 R10, c[0x0][0x390] ;  /* 0x0000e400ff0a7b82 */ /* 0x000e6c0000000a00 */
[C---:B------:R-:W-:Y:S01]  /*0760*/  @P0 IMAD R17, R4.reuse, R0, R7 ;  /* 0x0000000004110224 */ /* 0x040fe200078e0207 */
[----:B------:R-:W-:Y:S01]  /*0770*/  @P0 IADD3 R5, PT, PT, R9, R4, RZ ;  /* 0x0000000409050210 */ /* 0x000fe20007ffe0ff */
[----:B------:R-:W2:Y:S01]  /*0780*/  LDC.64 R14, c[0x0][0x390] ;  /* 0x0000e400ff0e7b82 */ /* 0x000ea20000000a00 */
[----:B------:R-:W-:-:S02]  /*0790*/  @P0 IADD3 R4, PT, PT, R4, 0x2, RZ ;  /* 0x0000000204040810 */ /* 0x000fc40007ffe0ff */
[----:B------:R-:W-:Y:S02]  /*07a0*/  @P0 IADD3 R21, PT, PT, R17, R0, RZ ;  /* 0x0000000011150210 */ /* 0x000fe40007ffe0ff */
[----:B------:R-:W-:-:S03]  /*07b0*/  @!P1 IADD3 R9, PT, PT, R9, R4, RZ ;  /* 0x0000000409099210 */ /* 0x000fc60007ffe0ff */
[----:B------:R-:W3:Y:S01]  /*07c0*/  LDC.64 R12, c[0x0][0x398] ;  /* 0x0000e600ff0c7b82 */ /* 0x000ee20000000a00 */
[----:B0-----:R-:W-:-:S04]  /*07d0*/  @P0 IMAD.WIDE.U32 R16, R17, 0x4, R18 ;  /* 0x0000000411100825 */ /* 0x001fc800078e0012 */
[----:B------:R-:W-:Y:S02]  /*07e0*/  @P0 IMAD.WIDE.U32 R18, R21, 0x4, R18 ;  /* 0x0000000415120825 */ /* 0x000fe400078e0012 */
[----:B------:R-:W4:Y:S02]  /*07f0*/  @P0 LDG.E R16, desc[UR6][R16.64] ;  /* 0x0000000610100981 */ /* 0x000f24000c1e1900 */
[----:B-1----:R-:W-:Y:S02]  /*0800*/  @P0 IMAD.WIDE R10, R5, 0x4, R10 ;  /* 0x00000004050a0825 */ /* 0x002fe400078e020a */
[----:B------:R-:W5:Y:S02]  /*0810*/  @P0 LDG.E R18, desc[UR6][R18.64] ;  /* 0x0000000612120981 */ /* 0x000f64000c1e1900 */
[----:B------:R-:W-:Y:S02]  /*0820*/  @!P1 IMAD R5, R4, R0, R7 ;  /* 0x0000000004059224 */ /* 0x000fe400078e0207 */
[----:B------:R-:W4:Y:S01]  /*0830*/  @P0 LDG.E R21, desc[UR6][R10.64] ;  /* 0x000000060a150981 */ /* 0x000f22000c1e1900 */
[----:B--2---:R-:W-:-:S03]  /*0840*/  @!P1 IMAD.WIDE R14, R9, 0x4, R14 ;  /* 0x00000004090e9825 */ /* 0x004fc600078e020e */
[----:B------:R-:W5:Y:S04]  /*0850*/  @P0 LDG.E R2, desc[UR6][R10.64+0x4] ;  /* 0x000004060a020981 */ /* 0x000f68000c1e1900 */
[----:B------:R-:W2:Y:S01]  /*0860*/  @!P1 LDG.E R15, desc[UR6][R14.64] ;  /* 0x000000060e0f9981 */ /* 0x000ea2000c1e1900 */
[----:B---3--:R-:W-:-:S06]  /*0870*/  @!P1 IMAD.WIDE.U32 R12, R5, 0x4, R12 ;  /* 0x00000004050c9825 */ /* 0x008fcc00078e000c */
[----:B------:R-:W2:Y:S01]  /*0880*/  @!P1 LDG.E R12, desc[UR6][R12.64] ;  /* 0x000000060c0c9981 */ /* 0x000ea2000c1e1900 */
[----:B----4-:R-:W-:-:S04]  /*0890*/  @P0 FFMA R21, R21, R16, R20 ;  /* 0x0000001015150223 */ /* 0x010fc80000000014 */
[----:B-----5:R-:W-:-:S04]  /*08a0*/  @P0 FFMA R20, R2, R18, R21 ;  /* 0x0000001202140223 */ /* 0x020fc80000000015 */
[----:B--2---:R-:W-:-:S07]  /*08b0*/  @!P1 FFMA R20, R15, R12, R20 ;  /* 0x0000000c0f149223 */ /* 0x004fce0000000014 */
.L_x_0:
[----:B------:R-:W0:Y:S01]  /*08c0*/  LDC.64 R4, c[0x0][0x3a8] ;  /* 0x0000ea00ff047b82 */ /* 0x000e220000000a00 */
[----:B------:R-:W-:Y:S01]  /*08d0*/  IMAD R3, R3, R0, R7 ;  /* 0x0000000003037224 */ /* 0x000fe200078e0207 */
[----:B------:R-:W1:Y:S01]  /*08e0*/  LDCU UR4, c[0x0][0x3a0] ;  /* 0x00007400ff0477ac */ /* 0x000e620008000800 */
[----:B------:R-:W2:Y:S02]  /*08f0*/  LDCU UR5, c[0x0][0x38c] ;  /* 0x00007180ff0577ac */ /* 0x000ea40008000800 */
[----:B0-----:R-:W-:-:S05]  /*0900*/  IMAD.WIDE R2, R3, 0x4, R4 ;  /* 0x0000000403027825 */ /* 0x001fca00078e0204 */
[----:B------:R-:W1:Y:S02]  /*0910*/  LDG.E R0, desc[UR6][R2.64] ;  /* 0x0000000602007981 */ /* 0x000e64000c1e1900 */
[----:B-1----:R-:W-:-:S04]  /*0920*/  FMUL R5, R0, UR4 ;  /* 0x0000000400057c20 */ /* 0x002fc80008400000 */
[----:B--2---:R-:W-:-:S05]  /*0930*/  FFMA R5, R20, UR5, R5 ;  /* 0x0000000514057c23 */ /* 0x004fca0008000005 */
[----:B------:R-:W-:Y:S01]  /*0940*/  STG.E desc[UR6][R2.64], R5 ;  /* 0x0000000502007986 */ /* 0x000fe2000c101906 */
[----:B------:R-:W-:Y:S05]  /*0950*/  EXIT ;  /* 0x000000000000794d */ /* 0x000fea0003800000 */
.L_x_4:
[----:B------:R-:W-:-:S00]  /*0960*/  BRA `(.L_x_4) ;  /* 0xfffffffc00fc7947 */ /* 0x000fc0000383ffff */
[----:B------:R-:W-:-:S00]  /*0970*/  NOP ;  /* 0x0000000000007918 */ /* 0x000fc00000000000 */
        /* <DEDUP_REMOVED lines=8> */
.L_x_5:


//--------------------- .nv.shared.reserved.0     --------------------------
	.section	.nv.shared.reserved.0,"aw",@nobits
	.weak		__nv_reservedSMEM_offset_0_alias
	.size		__nv_reservedSMEM_offset_0_alias, 0, 64
	.other		__nv_reservedSMEM_offset_0_alias,@"STO_CUDA_RESERVED_SHARED STV_DEFAULT"
__nv_reservedSMEM_offset_0_alias:
	.zero		0
	.zero		64


//--------------------- .nv.constant0._Z11sgemm_naiveiiifPKfS0_fPf --------------------------
	.section	.nv.constant0._Z11sgemm_naiveiiifPKfS0_fPf,"a",@progbits
	.sectionflags	@""
	.align	4
.nv.constant0._Z11sgemm_naiveiiifPKfS0_fPf:
	.zero		944


//--------------------- SYMBOLS --------------------------

	.type		.nv.reservedSmem.offset0,@object
	.size		.nv.reservedSmem.offset0,0x4
